//
// Generated by NVIDIA NVVM Compiler
//
// Compiler Build ID: CL-36424714
// Cuda compilation tools, release 13.0, V13.0.88
// Based on NVVM 20.0.0
//

.version 9.0
.target sm_100
.address_size 64

	// .globl	_Z9vectorAddPA1000_fS0_S0_
.global .align 4 .b8 A[4000000];
.global .align 4 .b8 B[4000000];
.global .align 4 .b8 C[4000000];

.visible .entry _Z9vectorAddPA1000_fS0_S0_(
	.param .u64 .ptr .align 1 _Z9vectorAddPA1000_fS0_S0__param_0,
	.param .u64 .ptr .align 1 _Z9vectorAddPA1000_fS0_S0__param_1,
	.param .u64 .ptr .align 1 _Z9vectorAddPA1000_fS0_S0__param_2
)
{
	.reg .b32 	%r<3>;
	.reg .b32 	%f<4>;
	.reg .b64 	%rd<15>;

	ld.param.u64 	%rd1, [_Z9vectorAddPA1000_fS0_S0__param_0];
	ld.param.u64 	%rd2, [_Z9vectorAddPA1000_fS0_S0__param_1];
	ld.param.u64 	%rd3, [_Z9vectorAddPA1000_fS0_S0__param_2];
	cvta.to.global.u64 	%rd4, %rd3;
	cvta.to.global.u64 	%rd5, %rd2;
	cvta.to.global.u64 	%rd6, %rd1;
	mov.u32 	%r1, %tid.x;
	mov.u32 	%r2, %tid.y;
	mul.wide.u32 	%rd7, %r1, 4000;
	add.s64 	%rd8, %rd6, %rd7;
	mul.wide.u32 	%rd9, %r2, 4;
	add.s64 	%rd10, %rd8, %rd9;
	ld.global.f32 	%f1, [%rd10];
	add.s64 	%rd11, %rd5, %rd7;
	add.s64 	%rd12, %rd11, %rd9;
	ld.global.f32 	%f2, [%rd12];
	add.f32 	%f3, %f1, %f2;
	add.s64 	%rd13, %rd4, %rd7;
	add.s64 	%rd14, %rd13, %rd9;
	st.global.f32 	[%rd14], %f3;
	ret;

}


// ===== COMPILED SASS (sm_100) =====

	.target	sm_100

	.elftype	@"ET_EXEC"


//--------------------- .note.nv.tkinfo           --------------------------
	.section	.note.nv.tkinfo,"",@"SHT_NOTE"
	.sectionflags	@"SHF_NOTE_NV_TKINFO"
	.tkinfo
        /*0018*/ 	.word	0x00000002
        /*0030*/ 	.string	""
        /*0030*/ 	.string	"ptxas"
        /*0030*/ 	.string	"Cuda compilation tools, release 13.0, V13.0.88"
        /*0030*/ 	.string	"Build cuda_13.0.r13.0/compiler.36424714_0"
        /*0030*/ 	.string	"-arch sm_100 -m 64 "



//--------------------- .note.nv.cuinfo           --------------------------
	.section	.note.nv.cuinfo,"",@"SHT_NOTE"
	.sectionflags	@"SHF_NOTE_NV_CUINFO"
        /*0018*/ 	.short	0x0002
        /*001a*/ 	.short	0x0064
        /*001c*/ 	.short	0x0082
	.zero		2


//--------------------- .nv.info                  --------------------------
	.section	.nv.info,"",@"SHT_CUDA_INFO"
	.align	4


	//----- nvinfo : EIATTR_REGCOUNT
	.align		4
        /*0000*/ 	.byte	0x04, 0x2f
        /*0002*/ 	.short	(.L_4 - .L_3)
	.align		4
.L_3:
        /*0004*/ 	.word	index@(_Z9vectorAddPA1000_fS0_S0_)
        /*0008*/ 	.word	0x0000000e


	//----- nvinfo : EIATTR_FRAME_SIZE
	.align		4
.L_4:
        /*000c*/ 	.byte	0x04, 0x11
        /*000e*/ 	.short	(.L_6 - .L_5)
	.align		4
.L_5:
        /*0010*/ 	.word	index@(_Z9vectorAddPA1000_fS0_S0_)
        /*0014*/ 	.word	0x00000000


	//----- nvinfo : EIATTR_MIN_STACK_SIZE
	.align		4
.L_6:
        /*0018*/ 	.byte	0x04, 0x12
        /*001a*/ 	.short	(.L_8 - .L_7)
	.align		4
.L_7:
        /*001c*/ 	.word	index@(_Z9vectorAddPA1000_fS0_S0_)
        /*0020*/ 	.word	0x00000000
.L_8:


//--------------------- .nv.compat                --------------------------
	.section	.nv.compat,"",@"SHT_CUDA_COMPAT_INFO"
	.align	4
        /*0000*/ 	.byte	0x02, 0x09, 0x00, 0x00, 0x02, 0x02, 0x01, 0x00, 0x02, 0x05, 0x05, 0x00, 0x03, 0x07, 0x01, 0x01
        /*0010*/ 	.byte	0x02, 0x03, 0x00, 0x00, 0x02, 0x06, 0x01, 0x00, 0x04, 0x0b, 0x08, 0x00, 0x09, 0x00, 0x00, 0x00
        /*0020*/ 	.byte	0x00, 0x00, 0x00, 0x00


//--------------------- .nv.info._Z9vectorAddPA1000_fS0_S0_ --------------------------
	.section	.nv.info._Z9vectorAddPA1000_fS0_S0_,"",@"SHT_CUDA_INFO"
	.sectionflags	@""
	.align	4


	//----- nvinfo : EIATTR_CUDA_API_VERSION
	.align		4
        /*0000*/ 	.byte	0x04, 0x37
        /*0002*/ 	.short	(.L_10 - .L_9)
.L_9:
        /*0004*/ 	.word	0x00000082


	//----- nvinfo : EIATTR_KPARAM_INFO
	.align		4
.L_10:
        /*0008*/ 	.byte	0x04, 0x17
        /*000a*/ 	.short	(.L_12 - .L_11)
.L_11:
        /*000c*/ 	.word	0x00000000
        /*0010*/ 	.short	0x0002
        /*0012*/ 	.short	0x0010
        /*0014*/ 	.byte	0x00, 0xf5, 0x21, 0x00


	//----- nvinfo : EIATTR_KPARAM_INFO
	.align		4
.L_12:
        /*0018*/ 	.byte	0x04, 0x17
        /*001a*/ 	.short	(.L_14 - .L_13)
.L_13:
        /*001c*/ 	.word	0x00000000
        /*0020*/ 	.short	0x0001
        /*0022*/ 	.short	0x0008
        /*0024*/ 	.byte	0x00, 0xf5, 0x21, 0x00


	//----- nvinfo : EIATTR_KPARAM_INFO
	.align		4
.L_14:
        /*0028*/ 	.byte	0x04, 0x17
        /*002a*/ 	.short	(.L_16 - .L_15)
.L_15:
        /*002c*/ 	.word	0x00000000
        /*0030*/ 	.short	0x0000
        /*0032*/ 	.short	0x0000
        /*0034*/ 	.byte	0x00, 0xf5, 0x21, 0x00


	//----- nvinfo : EIATTR_SPARSE_MMA_MASK
	.align		4
.L_16:
        /*0038*/ 	.byte	0x03, 0x50
        /*003a*/ 	.short	0x0000


	//----- nvinfo : EIATTR_MAXREG_COUNT
	.align		4
        /*003c*/ 	.byte	0x03, 0x1b
        /*003e*/ 	.short	0x00ff


	//----- nvinfo : EIATTR_MERCURY_ISA_VERSION
	.align		4
        /*0040*/ 	.byte	0x03, 0x5f
        /*0042*/ 	.short	0x0101


	//----- nvinfo : EIATTR_VRC_CTA_INIT_COUNT
	.align		4
        /*0044*/ 	.byte	0x02, 0x4a
	.zero		1
	.zero		1


	//----- nvinfo : EIATTR_EXIT_INSTR_OFFSETS
	.align		4
        /*0048*/ 	.byte	0x04, 0x1c
        /*004a*/ 	.short	(.L_18 - .L_17)


	//   ....[0]....
.L_17:
        /*004c*/ 	.word	0x00000110


	//----- nvinfo : EIATTR_CBANK_PARAM_SIZE
	.align		4
.L_18:
        /*0050*/ 	.byte	0x03, 0x19
        /*0052*/ 	.short	0x0018


	//----- nvinfo : EIATTR_PARAM_CBANK
	.align		4
        /*0054*/ 	.byte	0x04, 0x0a
        /*0056*/ 	.short	(.L_20 - .L_19)
	.align		4
.L_19:
        /*0058*/ 	.word	index@(.nv.constant0._Z9vectorAddPA1000_fS0_S0_)
        /*005c*/ 	.short	0x0380
        /*005e*/ 	.short	0x0018


	//----- nvinfo : EIATTR_SW_WAR
	.align		4
.L_20:
        /*0060*/ 	.byte	0x04, 0x36
        /*0062*/ 	.short	(.L_22 - .L_21)
.L_21:
        /*0064*/ 	.word	0x00000008
.L_22:


//--------------------- .nv.callgraph             --------------------------
	.section	.nv.callgraph,"",@"SHT_CUDA_CALLGRAPH"
	.align	4
	.sectionentsize	8
	.align		4
        /*0000*/ 	.word	0x00000000
	.align		4
        /*0004*/ 	.word	0xffffffff
	.align		4
        /*0008*/ 	.word	0x00000000
	.align		4
        /*000c*/ 	.word	0xfffffffe
	.align		4
        /*0010*/ 	.word	0x00000000
	.align		4
        /*0014*/ 	.word	0xfffffffd
	.align		4
        /*0018*/ 	.word	0x00000000
	.align		4
        /*001c*/ 	.word	0xfffffffc


//--------------------- .nv.constant4             --------------------------
	.section	.nv.constant4,"a",@progbits
	.align	8
	.align		8
.nv.constant4:
        /*0000*/ 	.dword	A
	.align		8
        /*0008*/ 	.dword	B
	.align		8
        /*0010*/ 	.dword	C


//--------------------- .text._Z9vectorAddPA1000_fS0_S0_ --------------------------
	.section	.text._Z9vectorAddPA1000_fS0_S0_,"ax",@progbits
	.align	128
        .global         _Z9vectorAddPA1000_fS0_S0_
        .type           _Z9vectorAddPA1000_fS0_S0_,@function
        .size           _Z9vectorAddPA1000_fS0_S0_,(.L_x_1 - _Z9vectorAddPA1000_fS0_S0_)
        .other          _Z9vectorAddPA1000_fS0_S0_,@"STO_CUDA_ENTRY STV_DEFAULT"
_Z9vectorAddPA1000_fS0_S0_:
.text._Z9vectorAddPA1000_fS0_S0_:
[----:B------:R-:W-:Y:S01]  /*0000*/  LDC R1, c[0x0][0x37c] ;  /* 0x0000df00ff017b82 */ /* 0x000fe20000000800 */
[----:B------:R-:W0:Y:S07]  /*0010*/  S2R R9, SR_TID.X ;  /* 0x0000000000097919 */ /* 0x000e2e0000002100 */
[----:B------:R-:W0:Y:S01]  /*0020*/  LDC.64 R2, c[0x0][0x380] ;  /* 0x0000e000ff027b82 */ /* 0x000e220000000a00 */
[----:B------:R-:W1:Y:S01]  /*0030*/  LDCU.64 UR4, c[0x0][0x358] ;  /* 0x00006b00ff0477ac */ /* 0x000e620008000a00 */
[----:B------:R-:W2:Y:S06]  /*0040*/  S2R R11, SR_TID.Y ;  /* 0x00000000000b7919 */ /* 0x000eac0000002200 */
[----:B------:R-:W3:Y:S08]  /*0050*/  LDC.64 R4, c[0x0][0x388] ;  /* 0x0000e200ff047b82 */ /* 0x000ef00000000a00 */
[----:B------:R-:W4:Y:S01]  /*0060*/  LDC.64 R6, c[0x0][0x390] ;  /* 0x0000e400ff067b82 */ /* 0x000f220000000a00 */
[----:B0-----:R-:W-:-:S04]  /*0070*/  IMAD.WIDE.U32 R2, R9, 0xfa0, R2 ;  /* 0x00000fa009027825 */ /* 0x001fc800078e0002 */
[----:B---3--:R-:W-:-:S04]  /*0080*/  IMAD.WIDE.U32 R4, R9, 0xfa0, R4 ;  /* 0x00000fa009047825 */ /* 0x008fc800078e0004 */
[----:B--2---:R-:W-:-:S04]  /*0090*/  IMAD.WIDE.U32 R2, R11, 0x4, R2 ;  /* 0x000000040b027825 */ /* 0x004fc800078e0002 */
[----:B------:R-:W-:Y:S02]  /*00a0*/  IMAD.WIDE.U32 R4, R11, 0x4, R4 ;  /* 0x000000040b047825 */ /* 0x000fe400078e0004 */
[----:B-1----:R-:W2:Y:S04]  /*00b0*/  LDG.E R2, desc[UR4][R2.64] ;  /* 0x0000000402027981 */ /* 0x002ea8000c1e1900 */
[----:B------:R-:W2:Y:S01]  /*00c0*/  LDG.E R5, desc[UR4][R4.64] ;  /* 0x0000000404057981 */ /* 0x000ea2000c1e1900 */
[----:B----4-:R-:W-:-:S04]  /*00d0*/  IMAD.WIDE.U32 R6, R9, 0xfa0, R6 ;  /* 0x00000fa009067825 */ /* 0x010fc800078e0006 */
[----:B------:R-:W-:-:S04]  /*00e0*/  IMAD.WIDE.U32 R6, R11, 0x4, R6 ;  /* 0x000000040b067825 */ /* 0x000fc800078e0006 */
[----:B--2---:R-:W-:-:S05]  /*00f0*/  FADD R9, R2, R5 ;  /* 0x0000000502097221 */ /* 0x004fca0000000000 */
[----:B------:R-:W-:Y:S01]  /*0100*/  STG.E desc[UR4][R6.64], R9 ;  /* 0x0000000906007986 */ /* 0x000fe2000c101904 */
[----:B------:R-:W-:Y:S05]  /*0110*/  EXIT ;  /* 0x000000000000794d */ /* 0x000fea0003800000 */
.L_x_0:
[----:B------:R-:W-:-:S00]  /*0120*/  BRA `(.L_x_0) ;  /* 0xfffffffc00fc7947 */ /* 0x000fc0000383ffff */
[----:B------:R-:W-:-:S00]  /*0130*/  NOP ;  /* 0x0000000000007918 */ /* 0x000fc00000000000 */
        /* <DEDUP_REMOVED lines=12> */
.L_x_1:


//--------------------- .nv.shared.reserved.0     --------------------------
	.section	.nv.shared.reserved.0,"aw",@nobits
	.weak		__nv_reservedSMEM_offset_0_alias
	.size		__nv_reservedSMEM_offset_0_alias, 0, 64
	.other		__nv_reservedSMEM_offset_0_alias,@"STO_CUDA_RESERVED_SHARED STV_DEFAULT"
__nv_reservedSMEM_offset_0_alias:
	.zero		0
	.zero		64


//--------------------- .nv.global                --------------------------
	.section	.nv.global,"aw",@nobits
	.align	4
.nv.global:
	.type		C,@object
	.size		C,(A - C)
C:
	.zero		4000000
	.type		A,@object
	.size		A,(B - A)
A:
	.zero		4000000
	.type		B,@object
	.size		B,(.L_1 - B)
B:
	.zero		4000000
.L_1:


//--------------------- .nv.constant0._Z9vectorAddPA1000_fS0_S0_ --------------------------
	.section	.nv.constant0._Z9vectorAddPA1000_fS0_S0_,"a",@progbits
	.sectionflags	@""
	.align	4
.nv.constant0._Z9vectorAddPA1000_fS0_S0_:
	.zero		920


//--------------------- SYMBOLS --------------------------

	.type		.nv.reservedSmem.offset0,@object
	.size		.nv.reservedSmem.offset0,0x4
